//
// Generated by NVIDIA NVVM Compiler
//
// Compiler Build ID: CL-36424714
// Cuda compilation tools, release 13.0, V13.0.88
// Based on NVVM 20.0.0
//

.version 9.0
.target sm_100
.address_size 64

	// .globl	_Z7computefiiiffffffffffffff
.extern .func  (.param .b32 func_retval0) vprintf
(
	.param .b64 vprintf_param_0,
	.param .b64 vprintf_param_1
)
;
.global .align 1 .b8 $str[7] = {37, 46, 49, 55, 103, 10};

.visible .entry _Z7computefiiiffffffffffffff(
	.param .f32 _Z7computefiiiffffffffffffff_param_0,
	.param .u32 _Z7computefiiiffffffffffffff_param_1,
	.param .u32 _Z7computefiiiffffffffffffff_param_2,
	.param .u32 _Z7computefiiiffffffffffffff_param_3,
	.param .f32 _Z7computefiiiffffffffffffff_param_4,
	.param .f32 _Z7computefiiiffffffffffffff_param_5,
	.param .f32 _Z7computefiiiffffffffffffff_param_6,
	.param .f32 _Z7computefiiiffffffffffffff_param_7,
	.param .f32 _Z7computefiiiffffffffffffff_param_8,
	.param .f32 _Z7computefiiiffffffffffffff_param_9,
	.param .f32 _Z7computefiiiffffffffffffff_param_10,
	.param .f32 _Z7computefiiiffffffffffffff_param_11,
	.param .f32 _Z7computefiiiffffffffffffff_param_12,
	.param .f32 _Z7computefiiiffffffffffffff_param_13,
	.param .f32 _Z7computefiiiffffffffffffff_param_14,
	.param .f32 _Z7computefiiiffffffffffffff_param_15,
	.param .f32 _Z7computefiiiffffffffffffff_param_16,
	.param .f32 _Z7computefiiiffffffffffffff_param_17
)
{
	.local .align 8 .b8 	__local_depot0[8];
	.reg .b64 	%SP;
	.reg .b64 	%SPL;
	.reg .pred 	%p<4>;
	.reg .b32 	%r<6>;
	.reg .b32 	%f<16>;
	.reg .b64 	%rd<5>;
	.reg .b64 	%fd<2>;

	mov.u64 	%SPL, __local_depot0;
	cvta.local.u64 	%SP, %SPL;
	ld.param.f32 	%f15, [_Z7computefiiiffffffffffffff_param_0];
	ld.param.u32 	%r3, [_Z7computefiiiffffffffffffff_param_1];
	ld.param.u32 	%r1, [_Z7computefiiiffffffffffffff_param_2];
	ld.param.u32 	%r2, [_Z7computefiiiffffffffffffff_param_3];
	ld.param.f32 	%f6, [_Z7computefiiiffffffffffffff_param_4];
	ld.param.f32 	%f7, [_Z7computefiiiffffffffffffff_param_5];
	ld.param.f32 	%f8, [_Z7computefiiiffffffffffffff_param_15];
	ld.param.f32 	%f9, [_Z7computefiiiffffffffffffff_param_16];
	ld.param.f32 	%f10, [_Z7computefiiiffffffffffffff_param_17];
	setp.lt.s32 	%p1, %r3, 1;
	@%p1 bra 	$L__BB0_3;
	setp.lt.s32 	%p2, %r1, 1;
	add.f32 	%f11, %f6, 0f99B07962;
	sub.f32 	%f1, %f11, %f7;
	add.f32 	%f12, %f10, 0f2A5C9337;
	mov.f32 	%f13, 0fBA9194E8;
	div.rn.f32 	%f14, %f13, %f12;
	fma.rn.f32 	%f2, %f8, %f9, %f14;
	@%p2 bra 	$L__BB0_3;
	setp.gt.s32 	%p3, %r2, 0;
	selp.f32 	%f15, %f2, %f1, %p3;
$L__BB0_3:
	add.u64 	%rd1, %SP, 0;
	add.u64 	%rd2, %SPL, 0;
	cvt.f64.f32 	%fd1, %f15;
	st.local.f64 	[%rd2], %fd1;
	mov.u64 	%rd3, $str;
	cvta.global.u64 	%rd4, %rd3;
	{ // callseq 0, 0
	.param .b64 param0;
	st.param.b64 	[param0], %rd4;
	.param .b64 param1;
	st.param.b64 	[param1], %rd1;
	.param .b32 retval0;
	call.uni (retval0), 
	vprintf, 
	(
	param0, 
	param1
	);
	ld.param.b32 	%r4, [retval0];
	} // callseq 0
	ret;

}


// ===== COMPILED SASS (sm_100) =====

	.target	sm_100

	.elftype	@"ET_EXEC"


//--------------------- .note.nv.tkinfo           --------------------------
	.section	.note.nv.tkinfo,"",@"SHT_NOTE"
	.sectionflags	@"SHF_NOTE_NV_TKINFO"
	.tkinfo
        /*0018*/ 	.word	0x00000002
        /*0030*/ 	.string	""
        /*0030*/ 	.string	"ptxas"
        /*0030*/ 	.string	"Cuda compilation tools, release 13.0, V13.0.88"
        /*0030*/ 	.string	"Build cuda_13.0.r13.0/compiler.36424714_0"
        /*0030*/ 	.string	"-arch sm_100 -m 64 "



//--------------------- .note.nv.cuinfo           --------------------------
	.section	.note.nv.cuinfo,"",@"SHT_NOTE"
	.sectionflags	@"SHF_NOTE_NV_CUINFO"
        /*0018*/ 	.short	0x0002
        /*001a*/ 	.short	0x0064
        /*001c*/ 	.short	0x0082
	.zero		2


//--------------------- .nv.info                  --------------------------
	.section	.nv.info,"",@"SHT_CUDA_INFO"
	.align	4


	//----- nvinfo : EIATTR_REGCOUNT
	.align		4
        /*0000*/ 	.byte	0x04, 0x2f
        /*0002*/ 	.short	(.L_2 - .L_1)
	.align		4
.L_1:
        /*0004*/ 	.word	index@(_Z7computefiiiffffffffffffff)
        /*0008*/ 	.word	0x00000018


	//----- nvinfo : EIATTR_FRAME_SIZE
	.align		4
.L_2:
        /*000c*/ 	.byte	0x04, 0x11
        /*000e*/ 	.short	(.L_4 - .L_3)
	.align		4
.L_3:
        /*0010*/ 	.word	index@($__internal_0_$__cuda_sm3x_div_rn_noftz_f32_slowpath)
        /*0014*/ 	.word	0x00000008


	//----- nvinfo : EIATTR_FRAME_SIZE
	.align		4
.L_4:
        /*0018*/ 	.byte	0x04, 0x11
        /*001a*/ 	.short	(.L_6 - .L_5)
	.align		4
.L_5:
        /*001c*/ 	.word	index@(_Z7computefiiiffffffffffffff)
        /*0020*/ 	.word	0x00000008


	//----- nvinfo : EIATTR_MIN_STACK_SIZE
	.align		4
.L_6:
        /*0024*/ 	.byte	0x04, 0x12
        /*0026*/ 	.short	(.L_8 - .L_7)
	.align		4
.L_7:
        /*0028*/ 	.word	index@(_Z7computefiiiffffffffffffff)
        /*002c*/ 	.word	0x00000008
.L_8:


//--------------------- .nv.compat                --------------------------
	.section	.nv.compat,"",@"SHT_CUDA_COMPAT_INFO"
	.align	4
        /*0000*/ 	.byte	0x02, 0x09, 0x00, 0x00, 0x02, 0x02, 0x01, 0x00, 0x02, 0x05, 0x05, 0x00, 0x03, 0x07, 0x01, 0x01
        /*0010*/ 	.byte	0x02, 0x03, 0x00, 0x00, 0x02, 0x06, 0x01, 0x00, 0x04, 0x0b, 0x08, 0x00, 0x01, 0x00, 0x00, 0x00
        /*0020*/ 	.byte	0x00, 0x00, 0x00, 0x00


//--------------------- .nv.info._Z7computefiiiffffffffffffff --------------------------
	.section	.nv.info._Z7computefiiiffffffffffffff,"",@"SHT_CUDA_INFO"
	.sectionflags	@""
	.align	4


	//----- nvinfo : EIATTR_CUDA_API_VERSION
	.align		4
        /*0000*/ 	.byte	0x04, 0x37
        /*0002*/ 	.short	(.L_10 - .L_9)
.L_9:
        /*0004*/ 	.word	0x00000082


	//----- nvinfo : EIATTR_KPARAM_INFO
	.align		4
.L_10:
        /*0008*/ 	.byte	0x04, 0x17
        /*000a*/ 	.short	(.L_12 - .L_11)
.L_11:
        /*000c*/ 	.word	0x00000000
        /*0010*/ 	.short	0x0011
        /*0012*/ 	.short	0x0044
        /*0014*/ 	.byte	0x00, 0xf0, 0x11, 0x00


	//----- nvinfo : EIATTR_KPARAM_INFO
	.align		4
.L_12:
        /*0018*/ 	.byte	0x04, 0x17
        /*001a*/ 	.short	(.L_14 - .L_13)
.L_13:
        /*001c*/ 	.word	0x00000000
        /*0020*/ 	.short	0x0010
        /*0022*/ 	.short	0x0040
        /*0024*/ 	.byte	0x00, 0xf0, 0x11, 0x00


	//----- nvinfo : EIATTR_KPARAM_INFO
	.align		4
.L_14:
        /*0028*/ 	.byte	0x04, 0x17
        /*002a*/ 	.short	(.L_16 - .L_15)
.L_15:
        /*002c*/ 	.word	0x00000000
        /*0030*/ 	.short	0x000f
        /*0032*/ 	.short	0x003c
        /*0034*/ 	.byte	0x00, 0xf0, 0x11, 0x00


	//----- nvinfo : EIATTR_KPARAM_INFO
	.align		4
.L_16:
        /*0038*/ 	.byte	0x04, 0x17
        /*003a*/ 	.short	(.L_18 - .L_17)
.L_17:
        /*003c*/ 	.word	0x00000000
        /*0040*/ 	.short	0x000e
        /*0042*/ 	.short	0x0038
        /*0044*/ 	.byte	0x00, 0xf0, 0x11, 0x00


	//----- nvinfo : EIATTR_KPARAM_INFO
	.align		4
.L_18:
        /*0048*/ 	.byte	0x04, 0x17
        /*004a*/ 	.short	(.L_20 - .L_19)
.L_19:
        /*004c*/ 	.word	0x00000000
        /*0050*/ 	.short	0x000d
        /*0052*/ 	.short	0x0034
        /*0054*/ 	.byte	0x00, 0xf0, 0x11, 0x00


	//----- nvinfo : EIATTR_KPARAM_INFO
	.align		4
.L_20:
        /*0058*/ 	.byte	0x04, 0x17
        /*005a*/ 	.short	(.L_22 - .L_21)
.L_21:
        /*005c*/ 	.word	0x00000000
        /*0060*/ 	.short	0x000c
        /*0062*/ 	.short	0x0030
        /*0064*/ 	.byte	0x00, 0xf0, 0x11, 0x00


	//----- nvinfo : EIATTR_KPARAM_INFO
	.align		4
.L_22:
        /*0068*/ 	.byte	0x04, 0x17
        /*006a*/ 	.short	(.L_24 - .L_23)
.L_23:
        /*006c*/ 	.word	0x00000000
        /*0070*/ 	.short	0x000b
        /*0072*/ 	.short	0x002c
        /*0074*/ 	.byte	0x00, 0xf0, 0x11, 0x00


	//----- nvinfo : EIATTR_KPARAM_INFO
	.align		4
.L_24:
        /*0078*/ 	.byte	0x04, 0x17
        /*007a*/ 	.short	(.L_26 - .L_25)
.L_25:
        /*007c*/ 	.word	0x00000000
        /*0080*/ 	.short	0x000a
        /*0082*/ 	.short	0x0028
        /*0084*/ 	.byte	0x00, 0xf0, 0x11, 0x00


	//----- nvinfo : EIATTR_KPARAM_INFO
	.align		4
.L_26:
        /*0088*/ 	.byte	0x04, 0x17
        /*008a*/ 	.short	(.L_28 - .L_27)
.L_27:
        /*008c*/ 	.word	0x00000000
        /*0090*/ 	.short	0x0009
        /*0092*/ 	.short	0x0024
        /*0094*/ 	.byte	0x00, 0xf0, 0x11, 0x00


	//----- nvinfo : EIATTR_KPARAM_INFO
	.align		4
.L_28:
        /*0098*/ 	.byte	0x04, 0x17
        /*009a*/ 	.short	(.L_30 - .L_29)
.L_29:
        /*009c*/ 	.word	0x00000000
        /*00a0*/ 	.short	0x0008
        /*00a2*/ 	.short	0x0020
        /*00a4*/ 	.byte	0x00, 0xf0, 0x11, 0x00


	//----- nvinfo : EIATTR_KPARAM_INFO
	.align		4
.L_30:
        /*00a8*/ 	.byte	0x04, 0x17
        /*00aa*/ 	.short	(.L_32 - .L_31)
.L_31:
        /*00ac*/ 	.word	0x00000000
        /*00b0*/ 	.short	0x0007
        /*00b2*/ 	.short	0x001c
        /*00b4*/ 	.byte	0x00, 0xf0, 0x11, 0x00


	//----- nvinfo : EIATTR_KPARAM_INFO
	.align		4
.L_32:
        /*00b8*/ 	.byte	0x04, 0x17
        /*00ba*/ 	.short	(.L_34 - .L_33)
.L_33:
        /*00bc*/ 	.word	0x00000000
        /*00c0*/ 	.short	0x0006
        /*00c2*/ 	.short	0x0018
        /*00c4*/ 	.byte	0x00, 0xf0, 0x11, 0x00


	//----- nvinfo : EIATTR_KPARAM_INFO
	.align		4
.L_34:
        /*00c8*/ 	.byte	0x04, 0x17
        /*00ca*/ 	.short	(.L_36 - .L_35)
.L_35:
        /*00cc*/ 	.word	0x00000000
        /*00d0*/ 	.short	0x0005
        /*00d2*/ 	.short	0x0014
        /*00d4*/ 	.byte	0x00, 0xf0, 0x11, 0x00


	//----- nvinfo : EIATTR_KPARAM_INFO
	.align		4
.L_36:
        /*00d8*/ 	.byte	0x04, 0x17
        /*00da*/ 	.short	(.L_38 - .L_37)
.L_37:
        /*00dc*/ 	.word	0x00000000
        /*00e0*/ 	.short	0x0004
        /*00e2*/ 	.short	0x0010
        /*00e4*/ 	.byte	0x00, 0xf0, 0x11, 0x00


	//----- nvinfo : EIATTR_KPARAM_INFO
	.align		4
.L_38:
        /*00e8*/ 	.byte	0x04, 0x17
        /*00ea*/ 	.short	(.L_40 - .L_39)
.L_39:
        /*00ec*/ 	.word	0x00000000
        /*00f0*/ 	.short	0x0003
        /*00f2*/ 	.short	0x000c
        /*00f4*/ 	.byte	0x00, 0xf0, 0x11, 0x00


	//----- nvinfo : EIATTR_KPARAM_INFO
	.align		4
.L_40:
        /*00f8*/ 	.byte	0x04, 0x17
        /*00fa*/ 	.short	(.L_42 - .L_41)
.L_41:
        /*00fc*/ 	.word	0x00000000
        /*0100*/ 	.short	0x0002
        /*0102*/ 	.short	0x0008
        /*0104*/ 	.byte	0x00, 0xf0, 0x11, 0x00


	//----- nvinfo : EIATTR_KPARAM_INFO
	.align		4
.L_42:
        /*0108*/ 	.byte	0x04, 0x17
        /*010a*/ 	.short	(.L_44 - .L_43)
.L_43:
        /*010c*/ 	.word	0x00000000
        /*0110*/ 	.short	0x0001
        /*0112*/ 	.short	0x0004
        /*0114*/ 	.byte	0x00, 0xf0, 0x11, 0x00


	//----- nvinfo : EIATTR_KPARAM_INFO
	.align		4
.L_44:
        /*0118*/ 	.byte	0x04, 0x17
        /*011a*/ 	.short	(.L_46 - .L_45)
.L_45:
        /*011c*/ 	.word	0x00000000
        /*0120*/ 	.short	0x0000
        /*0122*/ 	.short	0x0000
        /*0124*/ 	.byte	0x00, 0xf0, 0x11, 0x00


	//----- nvinfo : EIATTR_SPARSE_MMA_MASK
	.align		4
.L_46:
        /*0128*/ 	.byte	0x03, 0x50
        /*012a*/ 	.short	0x0000


	//----- nvinfo : EIATTR_MAXREG_COUNT
	.align		4
        /*012c*/ 	.byte	0x03, 0x1b
        /*012e*/ 	.short	0x00ff


	//----- nvinfo : EIATTR_EXTERNS
	.align		4
        /*0130*/ 	.byte	0x04, 0x0f
        /*0132*/ 	.short	(.L_48 - .L_47)


	//   ....[0]....
	.align		4
.L_47:
        /*0134*/ 	.word	index@(vprintf)


	//----- nvinfo : EIATTR_MERCURY_ISA_VERSION
	.align		4
.L_48:
        /*0138*/ 	.byte	0x03, 0x5f
        /*013a*/ 	.short	0x0101


	//----- nvinfo : EIATTR_VRC_CTA_INIT_COUNT
	.align		4
        /*013c*/ 	.byte	0x02, 0x4a
	.zero		1
	.zero		1


	//----- nvinfo : EIATTR_SYSCALL_OFFSETS
	.align		4
        /*0140*/ 	.byte	0x04, 0x46
        /*0142*/ 	.short	(.L_50 - .L_49)


	//   ....[0]....
.L_49:
        /*0144*/ 	.word	0x000002d0


	//----- nvinfo : EIATTR_EXIT_INSTR_OFFSETS
	.align		4
.L_50:
        /*0148*/ 	.byte	0x04, 0x1c
        /*014a*/ 	.short	(.L_52 - .L_51)


	//   ....[0]....
.L_51:
        /*014c*/ 	.word	0x000002e0


	//----- nvinfo : EIATTR_CRS_STACK_SIZE
	.align		4
.L_52:
        /*0150*/ 	.byte	0x04, 0x1e
        /*0152*/ 	.short	(.L_54 - .L_53)
.L_53:
        /*0154*/ 	.word	0x00000000


	//----- nvinfo : EIATTR_CBANK_PARAM_SIZE
	.align		4
.L_54:
        /*0158*/ 	.byte	0x03, 0x19
        /*015a*/ 	.short	0x0048


	//----- nvinfo : EIATTR_PARAM_CBANK
	.align		4
        /*015c*/ 	.byte	0x04, 0x0a
        /*015e*/ 	.short	(.L_56 - .L_55)
	.align		4
.L_55:
        /*0160*/ 	.word	index@(.nv.constant0._Z7computefiiiffffffffffffff)
        /*0164*/ 	.short	0x0380
        /*0166*/ 	.short	0x0048


	//----- nvinfo : EIATTR_SW_WAR
	.align		4
.L_56:
        /*0168*/ 	.byte	0x04, 0x36
        /*016a*/ 	.short	(.L_58 - .L_57)
.L_57:
        /*016c*/ 	.word	0x00000008
.L_58:


//--------------------- .nv.callgraph             --------------------------
	.section	.nv.callgraph,"",@"SHT_CUDA_CALLGRAPH"
	.align	4
	.sectionentsize	8
	.align		4
        /*0000*/ 	.word	0x00000000
	.align		4
        /*0004*/ 	.word	0xffffffff
	.align		4
        /*0008*/ 	.word	index@(_Z7computefiiiffffffffffffff)
	.align		4
        /*000c*/ 	.word	index@(vprintf)
	.align		4
        /*0010*/ 	.word	0x00000000
	.align		4
        /*0014*/ 	.word	0xfffffffe
	.align		4
        /*0018*/ 	.word	0x00000000
	.align		4
        /*001c*/ 	.word	0xfffffffd
	.align		4
        /*0020*/ 	.word	0x00000000
	.align		4
        /*0024*/ 	.word	0xfffffffc


//--------------------- .nv.constant4             --------------------------
	.section	.nv.constant4,"a",@progbits
	.align	8
	.align		8
.nv.constant4:
        /*0000*/ 	.dword	vprintf
	.align		8
        /*0008*/ 	.dword	$str


//--------------------- .text._Z7computefiiiffffffffffffff --------------------------
	.section	.text._Z7computefiiiffffffffffffff,"ax",@progbits
	.align	128
        .global         _Z7computefiiiffffffffffffff
        .type           _Z7computefiiiffffffffffffff,@function
        .size           _Z7computefiiiffffffffffffff,(.L_x_12 - _Z7computefiiiffffffffffffff)
        .other          _Z7computefiiiffffffffffffff,@"STO_CUDA_ENTRY STV_DEFAULT"
_Z7computefiiiffffffffffffff:
.text._Z7computefiiiffffffffffffff:
[----:B------:R-:W0:Y:S01]  /*0000*/  LDC R1, c[0x0][0x37c] ;  /* 0x0000df00ff017b82 */ /* 0x000e220000000800 */
[----:B------:R-:W1:Y:S01]  /*0010*/  LDCU UR6, c[0x0][0x384] ;  /* 0x00007080ff0677ac */ /* 0x000e620008000800 */
[----:B0-----:R-:W-:Y:S01]  /*0020*/  VIADD R1, R1, 0xfffffff8 ;  /* 0xfffffff801017836 */ /* 0x001fe20000000000 */
[----:B------:R-:W0:Y:S01]  /*0030*/  LDCU UR4, c[0x0][0x2f8] ;  /* 0x00005f00ff0477ac */ /* 0x000e220008000800 */
[----:B------:R-:W2:Y:S01]  /*0040*/  LDCU UR7, c[0x0][0x380] ;  /* 0x00007000ff0777ac */ /* 0x000ea20008000800 */
[----:B------:R-:W3:Y:S01]  /*0050*/  LDCU UR5, c[0x0][0x2fc] ;  /* 0x00005f80ff0577ac */ /* 0x000ee20008000800 */
[----:B-1----:R-:W-:Y:S01]  /*0060*/  UISETP.GE.AND UP0, UPT, UR6, 0x1, UPT ;  /* 0x000000010600788c */ /* 0x002fe2000bf06270 */
[----:B0-----:R-:W-:Y:S01]  /*0070*/  IADD3 R6, P0, PT, R1, UR4, RZ ;  /* 0x0000000401067c10 */ /* 0x001fe2000ff1e0ff */
[----:B--2---:R-:W-:-:S04]  /*0080*/  IMAD.U32 R0, RZ, RZ, UR7 ;  /* 0x00000007ff007e24 */ /* 0x004fc8000f8e00ff */
[----:B---3--:R-:W-:-:S03]  /*0090*/  IMAD.X R7, RZ, RZ, UR5, P0 ;  /* 0x00000005ff077e24 */ /* 0x008fc600080e06ff */
[----:B------:R-:W-:Y:S05]  /*00a0*/  BRA.U !UP0, `(.L_x_0) ;  /* 0x0000000108687547 */ /* 0x000fea000b800000 */
[----:B------:R-:W0:Y:S01]  /*00b0*/  LDC R3, c[0x0][0x3c4] ;  /* 0x0000f100ff037b82 */ /* 0x000e220000000800 */
[----:B------:R-:W-:Y:S02]  /*00c0*/  UMOV UR4, 0x3a9194e8 ;  /* 0x3a9194e800047882 */ /* 0x000fe40000000000 */
[----:B------:R-:W-:-:S05]  /*00d0*/  IMAD.U32 R10, RZ, RZ, UR4 ;  /* 0x00000004ff0a7e24 */ /* 0x000fca000f8e00ff */
[----:B------:R-:W1:Y:S01]  /*00e0*/  LDC R8, c[0x0][0x388] ;  /* 0x0000e200ff087b82 */ /* 0x000e620000000800 */
[----:B0-----:R-:W-:-:S04]  /*00f0*/  FADD R3, R3, 1.9591000642495831618e-13 ;  /* 0x2a5c933703037421 */ /* 0x001fc80000000000 */
[----:B------:R-:W0:Y:S01]  /*0100*/  MUFU.RCP R2, R3 ;  /* 0x0000000300027308 */ /* 0x000e220000001000 */
[----:B-1----:R-:W-:-:S07]  /*0110*/  ISETP.GE.AND P2, PT, R8, 0x1, PT ;  /* 0x000000010800780c */ /* 0x002fce0003f46270 */
[----:B------:R-:W1:Y:S01]  /*0120*/  FCHK P0, -R10, R3 ;  /* 0x000000030a007302 */ /* 0x000e620000000100 */
[----:B0-----:R-:W-:-:S04]  /*0130*/  FFMA R5, -R3, R2, 1 ;  /* 0x3f80000003057423 */ /* 0x001fc80000000102 */
[----:B------:R-:W-:-:S04]  /*0140*/  FFMA R2, R2, R5, R2 ;  /* 0x0000000502027223 */ /* 0x000fc80000000002 */
[----:B------:R-:W-:-:S04]  /*0150*/  FFMA R4, R2, -0.0011106999590992927551, RZ ;  /* 0xba9194e802047823 */ /* 0x000fc800000000ff */
[----:B------:R-:W-:-:S04]  /*0160*/  FFMA R5, -R3, R4, -0.0011106999590992927551 ;  /* 0xba9194e803057423 */ /* 0x000fc80000000104 */
[----:B------:R-:W-:Y:S01]  /*0170*/  FFMA R2, R2, R5, R4 ;  /* 0x0000000502027223 */ /* 0x000fe20000000004 */
[----:B-1----:R-:W-:Y:S06]  /*0180*/  @!P0 BRA `(.L_x_1) ;  /* 0x00000000000c8947 */ /* 0x002fec0003800000 */
[----:B------:R-:W-:-:S07]  /*0190*/  MOV R4, 0x1b0 ;  /* 0x000001b000047802 */ /* 0x000fce0000000f00 */
[----:B------:R-:W-:Y:S05]  /*01a0*/  CALL.REL.NOINC `($__internal_0_$__cuda_sm3x_div_rn_noftz_f32_slowpath) ;  /* 0x0000000000507944 */ /* 0x000fea0003c00000 */
[----:B------:R-:W-:-:S07]  /*01b0*/  IMAD.MOV.U32 R2, RZ, RZ, R3 ;  /* 0x000000ffff027224 */ /* 0x000fce00078e0003 */
.L_x_1:
[----:B------:R-:W0:Y:S01]  /*01c0*/  LDC.64 R4, c[0x0][0x390] ;  /* 0x0000e400ff047b82 */ /* 0x000e220000000a00 */
[----:B------:R-:W1:Y:S07]  /*01d0*/  LDCU UR4, c[0x0][0x3bc] ;  /* 0x00007780ff0477ac */ /* 0x000e6e0008000800 */
[----:B------:R-:W1:Y:S08]  /*01e0*/  LDC R3, c[0x0][0x3c0] ;  /* 0x0000f000ff037b82 */ /* 0x000e700000000800 */
[----:B------:R-:W2:Y:S01]  /*01f0*/  @P2 LDC R8, c[0x0][0x38c] ;  /* 0x0000e300ff082b82 */ /* 0x000ea20000000800 */
[----:B0-----:R-:W-:-:S04]  /*0200*/  FADD R4, R4, -1.8246999603704284289e-23 ;  /* 0x99b0796204047421 */ /* 0x001fc80000000000 */
[----:B------:R-:W-:Y:S01]  /*0210*/  FADD R4, R4, -R5 ;  /* 0x8000000504047221 */ /* 0x000fe20000000000 */
[----:B-1----:R-:W-:Y:S01]  /*0220*/  FFMA R3, R3, UR4, R2 ;  /* 0x0000000403037c23 */ /* 0x002fe20008000002 */
[----:B--2---:R-:W-:-:S04]  /*0230*/  @P2 ISETP.GT.AND P0, PT, R8, RZ, PT ;  /* 0x000000ff0800220c */ /* 0x004fc80003f04270 */
[----:B------:R-:W-:-:S09]  /*0240*/  @P2 FSEL R0, R3, R4, P0 ;  /* 0x0000000403002208 */ /* 0x000fd20000000000 */
.L_x_0:
[----:B------:R-:W0:Y:S01]  /*0250*/  F2F.F64.F32 R2, R0 ;  /* 0x0000000000027310 */ /* 0x000e220000201800 */
[----:B------:R-:W-:Y:S01]  /*0260*/  MOV R8, 0x0 ;  /* 0x0000000000087802 */ /* 0x000fe20000000f00 */
[----:B------:R-:W1:Y:S05]  /*0270*/  LDCU.64 UR4, c[0x4][0x8] ;  /* 0x01000100ff0477ac */ /* 0x000e6a0008000a00 */
[----:B------:R-:W2:Y:S01]  /*0280*/  LDC.64 R8, c[0x4][R8] ;  /* 0x0100000008087b82 */ /* 0x000ea20000000a00 */
[----:B0-----:R0:W-:Y:S01]  /*0290*/  STL.64 [R1], R2 ;  /* 0x0000000201007387 */ /* 0x0011e20000100a00 */
[----:B-1----:R-:W-:Y:S02]  /*02a0*/  IMAD.U32 R4, RZ, RZ, UR4 ;  /* 0x00000004ff047e24 */ /* 0x002fe4000f8e00ff */
[----:B------:R-:W-:-:S07]  /*02b0*/  IMAD.U32 R5, RZ, RZ, UR5 ;  /* 0x00000005ff057e24 */ /* 0x000fce000f8e00ff */
[----:B------:R-:W-:-:S07]  /*02c0*/  LEPC R20, `(.L_x_2) ;  /* 0x000000001014794e */ /* 0x000fce0000000000 */
[----:B0-2---:R-:W-:Y:S05]  /*02d0*/  CALL.ABS.NOINC R8 ;  /* 0x0000000008007343 */ /* 0x005fea0003c00000 */
.L_x_2:
[----:B------:R-:W-:Y:S05]  /*02e0*/  EXIT ;  /* 0x000000000000794d */ /* 0x000fea0003800000 */
        .weak           $__internal_0_$__cuda_sm3x_div_rn_noftz_f32_slowpath
        .type           $__internal_0_$__cuda_sm3x_div_rn_noftz_f32_slowpath,@function
        .size           $__internal_0_$__cuda_sm3x_div_rn_noftz_f32_slowpath,(.L_x_12 - $__internal_0_$__cuda_sm3x_div_rn_noftz_f32_slowpath)
$__internal_0_$__cuda_sm3x_div_rn_noftz_f32_slowpath:
[--C-:B------:R-:W-:Y:S01]  /*02f0*/  SHF.R.U32.HI R2, RZ, 0x17, R3.reuse ;  /* 0x00000017ff027819 */ /* 0x100fe20000011603 */
[----:B------:R-:W-:-:S03]  /*0300*/  IMAD.MOV.U32 R8, RZ, RZ, R3 ;  /* 0x000000ffff087224 */ /* 0x000fc600078e0003 */
[----:B------:R-:W-:-:S05]  /*0310*/  LOP3.LUT R5, R2, 0xff, RZ, 0xc0, !PT ;  /* 0x000000ff02057812 */ /* 0x000fca00078ec0ff */
[----:B------:R-:W-:-:S05]  /*0320*/  VIADD R9, R5, 0xffffffff ;  /* 0xffffffff05097836 */ /* 0x000fca0000000000 */
[----:B------:R-:W-:-:S13]  /*0330*/  ISETP.GT.U32.AND P0, PT, R9, 0xfd, PT ;  /* 0x000000fd0900780c */ /* 0x000fda0003f04070 */
[----:B------:R-:W-:Y:S01]  /*0340*/  @!P0 IMAD.MOV.U32 R10, RZ, RZ, RZ ;  /* 0x000000ffff0a8224 */ /* 0x000fe200078e00ff */
[----:B------:R-:W-:Y:S06]  /*0350*/  @!P0 BRA `(.L_x_3) ;  /* 0x0000000000408947 */ /* 0x000fec0003800000 */
[----:B------:R-:W-:Y:S01]  /*0360*/  FSETP.GTU.FTZ.AND P0, PT, |R3|, +INF , PT ;  /* 0x7f8000000300780b */ /* 0x000fe20003f1c200 */
[----:B------:R-:W-:-:S12]  /*0370*/  IMAD.MOV.U32 R2, RZ, RZ, R3 ;  /* 0x000000ffff027224 */ /* 0x000fd800078e0003 */
[----:B------:R-:W-:Y:S05]  /*0380*/  @P0 BRA `(.L_x_4) ;  /* 0x0000000400280947 */ /* 0x000fea0003800000 */
[----:B------:R-:W-:-:S05]  /*0390*/  IMAD.MOV.U32 R3, RZ, RZ, -0x456e6b18 ;  /* 0xba9194e8ff037424 */ /* 0x000fca00078e00ff */
[----:B------:R-:W-:-:S13]  /*03a0*/  LOP3.LUT P0, RZ, R8, 0x7fffffff, R3, 0xc8, !PT ;  /* 0x7fffffff08ff7812 */ /* 0x000fda000780c803 */
[----:B------:R-:W-:Y:S05]  /*03b0*/  @!P0 BRA `(.L_x_5) ;  /* 0x0000000400148947 */ /* 0x000fea0003800000 */
[----:B------:R-:W-:Y:S02]  /*03c0*/  FSETP.NEU.FTZ.AND P0, PT, |R2|, +INF , PT ;  /* 0x7f8000000200780b */ /* 0x000fe40003f1d200 */
[----:B------:R-:W-:-:S04]  /*03d0*/  LOP3.LUT P1, RZ, R3, 0x7fffffff, RZ, 0xc0, !PT ;  /* 0x7fffffff03ff7812 */ /* 0x000fc8000782c0ff */
[----:B------:R-:W-:-:S13]  /*03e0*/  PLOP3.LUT P0, PT, P0, P1, PT, 0x2f, 0xf2 ;  /* 0x0000000000f2781c */ /* 0x000fda0000702577 */
[----:B------:R-:W-:Y:S05]  /*03f0*/  @P0 BRA `(.L_x_6) ;  /* 0x0000000000fc0947 */ /* 0x000fea0003800000 */
[----:B------:R-:W-:-:S13]  /*0400*/  LOP3.LUT P0, RZ, R8, 0x7fffffff, RZ, 0xc0, !PT ;  /* 0x7fffffff08ff7812 */ /* 0x000fda000780c0ff */
[----:B------:R-:W-:Y:S05]  /*0410*/  @!P0 BRA `(.L_x_7) ;  /* 0x0000000000e88947 */ /* 0x000fea0003800000 */
[----:B------:R-:W-:Y:S01]  /*0420*/  ISETP.GE.AND P0, PT, R9, RZ, PT ;  /* 0x000000ff0900720c */ /* 0x000fe20003f06270 */
[----:B------:R-:W-:-:S12]  /*0430*/  IMAD.MOV.U32 R10, RZ, RZ, RZ ;  /* 0x000000ffff0a7224 */ /* 0x000fd800078e00ff */
[----:B------:R-:W-:Y:S01]  /*0440*/  @!P0 FFMA R8, R2, 1.84467440737095516160e+19, RZ ;  /* 0x5f80000002088823 */ /* 0x000fe200000000ff */
[----:B------:R-:W-:-:S07]  /*0450*/  @!P0 VIADD R10, R10, 0x40 ;  /* 0x000000400a0a8836 */ /* 0x000fce0000000000 */
.L_x_3:
[----:B------:R-:W-:Y:S01]  /*0460*/  LEA R3, R5, 0xc0800000, 0x17 ;  /* 0xc080000005037811 */ /* 0x000fe200078eb8ff */
[----:B------:R-:W-:Y:S01]  /*0470*/  UMOV UR4, 0xba9194e8 ;  /* 0xba9194e800047882 */ /* 0x000fe20000000000 */
[----:B------:R-:W-:Y:S01]  /*0480*/  IADD3 R5, PT, PT, R10, 0x75, -R5 ;  /* 0x000000750a057810 */ /* 0x000fe20007ffe805 */
[----:B------:R-:W-:Y:S02]  /*0490*/  UIADD3 UR4, UPT, UPT, UR4, 0x5000000, URZ ;  /* 0x0500000004047890 */ /* 0x000fe4000fffe0ff */
[----:B------:R-:W-:-:S04]  /*04a0*/  IMAD.IADD R8, R8, 0x1, -R3 ;  /* 0x0000000108087824 */ /* 0x000fc800078e0a03 */
[----:B------:R-:W0:Y:S01]  /*04b0*/  MUFU.RCP R2, R8 ;  /* 0x0000000800027308 */ /* 0x000e220000001000 */
[----:B------:R-:W-:-:S04]  /*04c0*/  FADD.FTZ R3, -R8, -RZ ;  /* 0x800000ff08037221 */ /* 0x000fc80000010100 */
[----:B0-----:R-:W-:-:S04]  /*04d0*/  FFMA R9, R2, R3, 1 ;  /* 0x3f80000002097423 */ /* 0x001fc80000000003 */
[----:B------:R-:W-:-:S04]  /*04e0*/  FFMA R2, R2, R9, R2 ;  /* 0x0000000902027223 */ /* 0x000fc80000000002 */
[----:B------:R-:W-:-:S04]  /*04f0*/  FFMA R9, R2, UR4, RZ ;  /* 0x0000000402097c23 */ /* 0x000fc800080000ff */
[----:B------:R-:W-:-:S04]  /*0500*/  FFMA R12, R3, R9, UR4 ;  /* 0x00000004030c7e23 */ /* 0x000fc80008000009 */
[----:B------:R-:W-:-:S04]  /*0510*/  FFMA R9, R2, R12, R9 ;  /* 0x0000000c02097223 */ /* 0x000fc80000000009 */
[----:B------:R-:W-:-:S04]  /*0520*/  FFMA R12, R3, R9, UR4 ;  /* 0x00000004030c7e23 */ /* 0x000fc80008000009 */
[----:B------:R-:W-:-:S05]  /*0530*/  FFMA R3, R2, R12, R9 ;  /* 0x0000000c02037223 */ /* 0x000fca0000000009 */
[----:B------:R-:W-:-:S04]  /*0540*/  SHF.R.U32.HI R8, RZ, 0x17, R3 ;  /* 0x00000017ff087819 */ /* 0x000fc80000011603 */
[----:B------:R-:W-:-:S05]  /*0550*/  LOP3.LUT R8, R8, 0xff, RZ, 0xc0, !PT ;  /* 0x000000ff08087812 */ /* 0x000fca00078ec0ff */
[----:B------:R-:W-:-:S04]  /*0560*/  IMAD.IADD R10, R8, 0x1, R5 ;  /* 0x00000001080a7824 */ /* 0x000fc800078e0205 */
[----:B------:R-:W-:-:S05]  /*0570*/  VIADD R8, R10, 0xffffffff ;  /* 0xffffffff0a087836 */ /* 0x000fca0000000000 */
[----:B------:R-:W-:-:S13]  /*0580*/  ISETP.GE.U32.AND P0, PT, R8, 0xfe, PT ;  /* 0x000000fe0800780c */ /* 0x000fda0003f06070 */
[----:B------:R-:W-:Y:S05]  /*0590*/  @!P0 BRA `(.L_x_8) ;  /* 0x0000000000808947 */ /* 0x000fea0003800000 */
[----:B------:R-:W-:-:S13]  /*05a0*/  ISETP.GT.AND P0, PT, R10, 0xfe, PT ;  /* 0x000000fe0a00780c */ /* 0x000fda0003f04270 */
[----:B------:R-:W-:Y:S05]  /*05b0*/  @P0 BRA `(.L_x_9) ;  /* 0x00000000006c0947 */ /* 0x000fea0003800000 */
[----:B------:R-:W-:-:S13]  /*05c0*/  ISETP.GE.AND P0, PT, R10, 0x1, PT ;  /* 0x000000010a00780c */ /* 0x000fda0003f06270 */
[----:B------:R-:W-:Y:S05]  /*05d0*/  @P0 BRA `(.L_x_10) ;  /* 0x0000000000980947 */ /* 0x000fea0003800000 */
[----:B------:R-:W-:Y:S02]  /*05e0*/  ISETP.GE.AND P0, PT, R10, -0x18, PT ;  /* 0xffffffe80a00780c */ /* 0x000fe40003f06270 */
[----:B------:R-:W-:-:S11]  /*05f0*/  LOP3.LUT R3, R3, 0x80000000, RZ, 0xc0, !PT ;  /* 0x8000000003037812 */ /* 0x000fd600078ec0ff */
[----:B------:R-:W-:Y:S05]  /*0600*/  @!P0 BRA `(.L_x_10) ;  /* 0x00000000008c8947 */ /* 0x000fea0003800000 */
[-CC-:B------:R-:W-:Y:S01]  /*0610*/  FFMA.RZ R5, R2, R12.reuse, R9.reuse ;  /* 0x0000000c02057223 */ /* 0x180fe2000000c009 */
[C---:B------:R-:W-:Y:S02]  /*0620*/  ISETP.NE.AND P3, PT, R10.reuse, RZ, PT ;  /* 0x000000ff0a00720c */ /* 0x040fe40003f65270 */
[----:B------:R-:W-:Y:S02]  /*0630*/  ISETP.NE.AND P1, PT, R10, RZ, PT ;  /* 0x000000ff0a00720c */ /* 0x000fe40003f25270 */
[----:B------:R-:W-:Y:S01]  /*0640*/  LOP3.LUT R8, R5, 0x7fffff, RZ, 0xc0, !PT ;  /* 0x007fffff05087812 */ /* 0x000fe200078ec0ff */
[CCC-:B------:R-:W-:Y:S01]  /*0650*/  FFMA.RP R5, R2.reuse, R12.reuse, R9.reuse ;  /* 0x0000000c02057223 */ /* 0x1c0fe20000008009 */
[----:B------:R-:W-:Y:S01]  /*0660*/  FFMA.RM R2, R2, R12, R9 ;  /* 0x0000000c02027223 */ /* 0x000fe20000004009 */
[----:B------:R-:W-:Y:S01]  /*0670*/  VIADD R9, R10, 0x20 ;  /* 0x000000200a097836 */ /* 0x000fe20000000000 */
[----:B------:R-:W-:Y:S01]  /*0680*/  LOP3.LUT R8, R8, 0x800000, RZ, 0xfc, !PT ;  /* 0x0080000008087812 */ /* 0x000fe200078efcff */
[----:B------:R-:W-:-:S02]  /*0690*/  IMAD.MOV R10, RZ, RZ, -R10 ;  /* 0x000000ffff0a7224 */ /* 0x000fc400078e0a0a */
[----:B------:R-:W-:Y:S02]  /*06a0*/  FSETP.NEU.FTZ.AND P0, PT, R5, R2, PT ;  /* 0x000000020500720b */ /* 0x000fe40003f1d000 */
[----:B------:R-:W-:Y:S02]  /*06b0*/  SHF.L.U32 R9, R8, R9, RZ ;  /* 0x0000000908097219 */ /* 0x000fe400000006ff */
[----:B------:R-:W-:Y:S02]  /*06c0*/  SEL R5, R10, RZ, P3 ;  /* 0x000000ff0a057207 */ /* 0x000fe40001800000 */
[----:B------:R-:W-:Y:S02]  /*06d0*/  ISETP.NE.AND P1, PT, R9, RZ, P1 ;  /* 0x000000ff0900720c */ /* 0x000fe40000f25270 */
[----:B------:R-:W-:Y:S02]  /*06e0*/  SHF.R.U32.HI R5, RZ, R5, R8 ;  /* 0x00000005ff057219 */ /* 0x000fe40000011608 */
[----:B------:R-:W-:-:S02]  /*06f0*/  PLOP3.LUT P0, PT, P0, P1, PT, 0xf8, 0x8f ;  /* 0x00000000008f781c */ /* 0x000fc40000703f70 */
[----:B------:R-:W-:Y:S02]  /*0700*/  SHF.R.U32.HI R9, RZ, 0x1, R5 ;  /* 0x00000001ff097819 */ /* 0x000fe40000011605 */
[----:B------:R-:W-:-:S04]  /*0710*/  SEL R2, RZ, 0x1, !P0 ;  /* 0x00000001ff027807 */ /* 0x000fc80004000000 */
[----:B------:R-:W-:-:S04]  /*0720*/  LOP3.LUT R2, R2, 0x1, R9, 0xf8, !PT ;  /* 0x0000000102027812 */ /* 0x000fc800078ef809 */
[----:B------:R-:W-:-:S05]  /*0730*/  LOP3.LUT R2, R2, R5, RZ, 0xc0, !PT ;  /* 0x0000000502027212 */ /* 0x000fca00078ec0ff */
[----:B------:R-:W-:-:S05]  /*0740*/  IMAD.IADD R2, R9, 0x1, R2 ;  /* 0x0000000109027824 */ /* 0x000fca00078e0202 */
[----:B------:R-:W-:Y:S01]  /*0750*/  LOP3.LUT R3, R2, R3, RZ, 0xfc, !PT ;  /* 0x0000000302037212 */ /* 0x000fe200078efcff */
[----:B------:R-:W-:Y:S06]  /*0760*/  BRA `(.L_x_10) ;  /* 0x0000000000347947 */ /* 0x000fec0003800000 */
.L_x_9:
[----:B------:R-:W-:-:S04]  /*0770*/  LOP3.LUT R3, R3, 0x80000000, RZ, 0xc0, !PT ;  /* 0x8000000003037812 */ /* 0x000fc800078ec0ff */
[----:B------:R-:W-:Y:S01]  /*0780*/  LOP3.LUT R3, R3, 0x7f800000, RZ, 0xfc, !PT ;  /* 0x7f80000003037812 */ /* 0x000fe200078efcff */
[----:B------:R-:W-:Y:S06]  /*0790*/  BRA `(.L_x_10) ;  /* 0x0000000000287947 */ /* 0x000fec0003800000 */
.L_x_8:
[----:B------:R-:W-:Y:S01]  /*07a0*/  IMAD R3, R5, 0x800000, R3 ;  /* 0x0080000005037824 */ /* 0x000fe200078e0203 */
[----:B------:R-:W-:Y:S06]  /*07b0*/  BRA `(.L_x_10) ;  /* 0x0000000000207947 */ /* 0x000fec0003800000 */
.L_x_7:
[----:B------:R-:W-:-:S04]  /*07c0*/  LOP3.LUT R3, R8, 0x80000000, R3, 0x48, !PT ;  /* 0x8000000008037812 */ /* 0x000fc800078e4803 */
[----:B------:R-:W-:Y:S01]  /*07d0*/  LOP3.LUT R3, R3, 0x7f800000, RZ, 0xfc, !PT ;  /* 0x7f80000003037812 */ /* 0x000fe200078efcff */
[----:B------:R-:W-:Y:S06]  /*07e0*/  BRA `(.L_x_10) ;  /* 0x0000000000147947 */ /* 0x000fec0003800000 */
.L_x_6:
[----:B------:R-:W-:Y:S01]  /*07f0*/  LOP3.LUT R3, R8, 0x80000000, R3, 0x48, !PT ;  /* 0x8000000008037812 */ /* 0x000fe200078e4803 */
[----:B------:R-:W-:Y:S06]  /*0800*/  BRA `(.L_x_10) ;  /* 0x00000000000c7947 */ /* 0x000fec0003800000 */
.L_x_5:
[----:B------:R-:W0:Y:S01]  /*0810*/  MUFU.RSQ R3, -QNAN ;  /* 0xffc0000000037908 */ /* 0x000e220000001400 */
[----:B------:R-:W-:Y:S05]  /*0820*/  BRA `(.L_x_10) ;  /* 0x0000000000047947 */ /* 0x000fea0003800000 */
.L_x_4:
[----:B------:R-:W-:-:S07]  /*0830*/  FADD.FTZ R3, R2, -0.0011106999590992927551 ;  /* 0xba9194e802037421 */ /* 0x000fce0000010000 */
.L_x_10:
[----:B------:R-:W-:-:S04]  /*0840*/  IMAD.MOV.U32 R5, RZ, RZ, 0x0 ;  /* 0x00000000ff057424 */ /* 0x000fc800078e00ff */
[----:B0-----:R-:W-:Y:S05]  /*0850*/  RET.REL.NODEC R4 `(_Z7computefiiiffffffffffffff) ;  /* 0xfffffff404e87950 */ /* 0x001fea0003c3ffff */
.L_x_11:
[----:B------:R-:W-:-:S00]  /*0860*/  BRA `(.L_x_11) ;  /* 0xfffffffc00fc7947 */ /* 0x000fc0000383ffff */
[----:B------:R-:W-:-:S00]  /*0870*/  NOP ;  /* 0x0000000000007918 */ /* 0x000fc00000000000 */
        /* <DEDUP_REMOVED lines=8> */
.L_x_12:


//--------------------- .nv.global.init           --------------------------
	.section	.nv.global.init,"aw",@progbits
.nv.global.init:
	.type		$str,@object
	.size		$str,(.L_0 - $str)
$str:
        /*0000*/ 	.byte	0x25, 0x2e, 0x31, 0x37, 0x67, 0x0a, 0x00
.L_0:


//--------------------- .nv.shared.reserved.0     --------------------------
	.section	.nv.shared.reserved.0,"aw",@nobits
	.weak		__nv_reservedSMEM_offset_0_alias
	.size		__nv_reservedSMEM_offset_0_alias, 0, 64
	.other		__nv_reservedSMEM_offset_0_alias,@"STO_CUDA_RESERVED_SHARED STV_DEFAULT"
__nv_reservedSMEM_offset_0_alias:
	.zero		0
	.zero		64


//--------------------- .nv.constant0._Z7computefiiiffffffffffffff --------------------------
	.section	.nv.constant0._Z7computefiiiffffffffffffff,"a",@progbits
	.sectionflags	@""
	.align	4
.nv.constant0._Z7computefiiiffffffffffffff:
	.zero		968


//--------------------- SYMBOLS --------------------------

	.type		.nv.reservedSmem.offset0,@object
	.size		.nv.reservedSmem.offset0,0x4
	.type		vprintf,@function
